	.headerflags	@"EF_CUDA_TEXMODE_UNIFIED EF_CUDA_64BIT_ADDRESS EF_CUDA_ACCELERATORS EF_CUDA_SM90 EF_CUDA_VIRTUAL_SM(EF_CUDA_SM90)"
	.elftype	@"ET_EXEC"


//--------------------- .nv.info                  --------------------------
	.section	.nv.info,"",@"SHT_CUDA_INFO"
	.align	4


	//----- nvinfo : EIATTR_REGCOUNT
	.align		4
        /*0000*/ 	.byte	0x04, 0x2f
        /*0002*/ 	.short	(.L_1 - .L_0)
	.align		4
.L_0:
        /*0004*/ 	.word	index@(triton_poi_fused_cat_1)
        /*0008*/ 	.word	0x0000000a


	//----- nvinfo : EIATTR_MIN_STACK_SIZE
	.align		4
.L_1:
        /*000c*/ 	.byte	0x04, 0x12
        /*000e*/ 	.short	(.L_3 - .L_2)
	.align		4
.L_2:
        /*0010*/ 	.word	index@(triton_poi_fused_cat_1)
        /*0014*/ 	.word	0x00000000


	//----- nvinfo : EIATTR_FRAME_SIZE
	.align		4
.L_3:
        /*0018*/ 	.byte	0x04, 0x11
        /*001a*/ 	.short	(.L_5 - .L_4)
	.align		4
.L_4:
        /*001c*/ 	.word	index@(triton_poi_fused_cat_1)
        /*0020*/ 	.word	0x00000000


	//----- nvinfo : EIATTR_MIN_STACK_SIZE
	.align		4
.L_5:
        /*0024*/ 	.byte	0x04, 0x12
        /*0026*/ 	.short	(.L_7 - .L_6)
	.align		4
.L_6:
        /*0028*/ 	.word	index@(triton_poi_fused_cat_1)
        /*002c*/ 	.word	0x00000000
.L_7:


//--------------------- .nv.info.triton_poi_fused_cat_1 --------------------------
	.section	.nv.info.triton_poi_fused_cat_1,"",@"SHT_CUDA_INFO"
	.sectionflags	@""
	.align	4


	//----- nvinfo : EIATTR_CUDA_API_VERSION
	.align		4
        /*0000*/ 	.byte	0x04, 0x37
        /*0002*/ 	.short	(.L_9 - .L_8)
.L_8:
        /*0004*/ 	.word	0x0000007c


	//----- nvinfo : EIATTR_KPARAM_INFO
	.align		4
.L_9:
        /*0008*/ 	.byte	0x04, 0x17
        /*000a*/ 	.short	(.L_11 - .L_10)
.L_10:
        /*000c*/ 	.word	0x00000000
        /*0010*/ 	.short	0x0002
        /*0012*/ 	.short	0x0010
        /*0014*/ 	.byte	0x00, 0xf0, 0x11, 0x00


	//----- nvinfo : EIATTR_KPARAM_INFO
	.align		4
.L_11:
        /*0018*/ 	.byte	0x04, 0x17
        /*001a*/ 	.short	(.L_13 - .L_12)
.L_12:
        /*001c*/ 	.word	0x00000000
        /*0020*/ 	.short	0x0001
        /*0022*/ 	.short	0x0008
        /*0024*/ 	.byte	0x00, 0xf4, 0x21, 0x00


	//----- nvinfo : EIATTR_KPARAM_INFO
	.align		4
.L_13:
        /*0028*/ 	.byte	0x04, 0x17
        /*002a*/ 	.short	(.L_15 - .L_14)
.L_14:
        /*002c*/ 	.word	0x00000000
        /*0030*/ 	.short	0x0000
        /*0032*/ 	.short	0x0000
        /*0034*/ 	.byte	0x00, 0xf4, 0x21, 0x00


	//----- nvinfo : EIATTR_SPARSE_MMA_MASK
	.align		4
.L_15:
        /*0038*/ 	.byte	0x03, 0x50
        /*003a*/ 	.short	0x0000


	//----- nvinfo : EIATTR_MAXREG_COUNT
	.align		4
        /*003c*/ 	.byte	0x03, 0x1b
        /*003e*/ 	.short	0x00ff


	//----- nvinfo : EIATTR_EXIT_INSTR_OFFSETS
	.align		4
        /*0040*/ 	.byte	0x04, 0x1c
        /*0042*/ 	.short	(.L_17 - .L_16)


	//   ....[0]....
.L_16:
        /*0044*/ 	.word	0x00000120


	//----- nvinfo : EIATTR_REQNTID
	.align		4
.L_17:
        /*0048*/ 	.byte	0x04, 0x10
        /*004a*/ 	.short	(.L_19 - .L_18)
.L_18:
        /*004c*/ 	.word	0x00000080
        /*0050*/ 	.word	0x00000001
        /*0054*/ 	.word	0x00000001


	//----- nvinfo : EIATTR_CBANK_PARAM_SIZE
	.align		4
.L_19:
        /*0058*/ 	.byte	0x03, 0x19
        /*005a*/ 	.short	0x0014


	//----- nvinfo : EIATTR_PARAM_CBANK
	.align		4
        /*005c*/ 	.byte	0x04, 0x0a
        /*005e*/ 	.short	(.L_21 - .L_20)
	.align		4
.L_20:
        /*0060*/ 	.word	index@(.nv.constant0.triton_poi_fused_cat_1)
        /*0064*/ 	.short	0x0210
        /*0066*/ 	.short	0x0014


	//----- nvinfo : EIATTR_SW_WAR
	.align		4
.L_21:
        /*0068*/ 	.byte	0x04, 0x36
        /*006a*/ 	.short	(.L_23 - .L_22)
.L_22:
        /*006c*/ 	.word	0x00000008
.L_23:


//--------------------- .nv.callgraph             --------------------------
	.section	.nv.callgraph,"",@"SHT_CUDA_CALLGRAPH"
	.align	4
	.sectionentsize	8
	.align		4
        /*0000*/ 	.word	0x00000000
	.align		4
        /*0004*/ 	.word	0xffffffff
	.align		4
        /*0008*/ 	.word	0x00000000
	.align		4
        /*000c*/ 	.word	0xfffffffe
	.align		4
        /*0010*/ 	.word	0x00000000
	.align		4
        /*0014*/ 	.word	0xfffffffd
	.align		4
        /*0018*/ 	.word	0x00000000
	.align		4
        /*001c*/ 	.word	0xfffffffc


//--------------------- .text.triton_poi_fused_cat_1 --------------------------
	.section	.text.triton_poi_fused_cat_1,"ax",@progbits
	.align	128
        .global         triton_poi_fused_cat_1
        .type           triton_poi_fused_cat_1,@function
        .size           triton_poi_fused_cat_1,(.L_x_1 - triton_poi_fused_cat_1)
        .other          triton_poi_fused_cat_1,@"STO_CUDA_ENTRY STV_DEFAULT"
triton_poi_fused_cat_1:
.text.triton_poi_fused_cat_1:
[----:B------:R-:W-:Y:S01]  /*0000*/  LDC R1, c[0x0][0x28] ;  /* 0x00000a00ff017b82 */ /* 0x000fe20000000800 */
[----:B------:R-:W1:Y:S07]  /*0010*/  S2R R0, SR_TID.X ;  /* 0x0000000000007919 */ /* 0x000e6e0000002100 */
[----:B------:R-:W2:Y:S01]  /*0020*/  LDC.64 R2, c[0x0][0x210] ;  /* 0x00008400ff027b82 */ /* 0x000ea20000000a00 */
[----:B------:R-:W-:Y:S01]  /*0030*/  ULDC.64 UR4, c[0x0][0x208] ;  /* 0x0000820000047ab9 */ /* 0x000fe20000000a00 */
[----:B------:R-:W3:Y:S06]  /*0040*/  S2R R7, SR_CTAID.X ;  /* 0x0000000000077919 */ /* 0x000eec0000002500 */
[----:B------:R-:W4:Y:S01]  /*0050*/  LDC.64 R4, c[0x0][0x218] ;  /* 0x00008600ff047b82 */ /* 0x000f220000000a00 */
[----:B-1----:R-:W-:-:S05]  /*0060*/  LOP3.LUT R0, R0, 0x7f, RZ, 0xc0, !PT ;  /* 0x0000007f00007812 */ /* 0x002fca00078ec0ff */
[----:B---3--:R-:W-:-:S04]  /*0070*/  IMAD R7, R7, 0x80, R0 ;  /* 0x0000008007077824 */ /* 0x008fc800078e0200 */
[----:B--2---:R-:W-:-:S06]  /*0080*/  IMAD.WIDE R2, R7, 0x4, R2 ;  /* 0x0000000407027825 */ /* 0x004fcc00078e0202 */
[----:B------:R-:W2:Y:S01]  /*0090*/  LDG.E R3, desc[UR4][R2.64] ;  /* 0x0000000402037981 */ /* 0x000ea2000c1e1900 */
[----:B------:R-:W-:-:S04]  /*00a0*/  SHF.R.S32.HI R0, RZ, 0x1f, R7 ;  /* 0x0000001fff007819 */ /* 0x000fc80000011407 */
[----:B------:R-:W-:-:S05]  /*00b0*/  LEA.HI R0, R0, R7, RZ, 0xc ;  /* 0x0000000700007211 */ /* 0x000fca00078f60ff */
[C---:B------:R-:W-:Y:S01]  /*00c0*/  IMAD.SHL.U32 R6, R0.reuse, 0x2, RZ ;  /* 0x0000000200067824 */ /* 0x040fe200078e00ff */
[----:B------:R-:W-:-:S04]  /*00d0*/  LOP3.LUT R0, R0, 0xfffff000, RZ, 0xc0, !PT ;  /* 0xfffff00000007812 */ /* 0x000fc800078ec0ff */
[----:B------:R-:W-:-:S04]  /*00e0*/  LOP3.LUT R6, R6, 0xffffe000, RZ, 0xc0, !PT ;  /* 0xffffe00006067812 */ /* 0x000fc800078ec0ff */
[----:B------:R-:W-:-:S05]  /*00f0*/  IADD3 R7, R6, R7, -R0 ;  /* 0x0000000706077210 */ /* 0x000fca0007ffe800 */
[----:B----4-:R-:W-:-:S05]  /*0100*/  IMAD.WIDE R4, R7, 0x4, R4 ;  /* 0x0000000407047825 */ /* 0x010fca00078e0204 */
[----:B--2---:R-:W-:Y:S01]  /*0110*/  STG.E desc[UR4][R4.64], R3 ;  /* 0x0000000304007986 */ /* 0x004fe2000c101904 */
[----:B------:R-:W-:Y:S05]  /*0120*/  EXIT ;  /* 0x000000000000794d */ /* 0x000fea0003800000 */
.L_x_0:
[----:B------:R-:W-:-:S00]  /*0130*/  BRA `(.L_x_0) ;  /* 0xfffffffc00fc7947 */ /* 0x000fc0000383ffff */
[----:B------:R-:W-:-:S00]  /*0140*/  NOP ;  /* 0x0000000000007918 */ /* 0x000fc00000000000 */
        /* <DEDUP_REMOVED lines=11> */
.L_x_1:


//--------------------- .nv.constant0.triton_poi_fused_cat_1 --------------------------
	.section	.nv.constant0.triton_poi_fused_cat_1,"a",@progbits
	.sectionflags	@""
	.align	4
.nv.constant0.triton_poi_fused_cat_1:
	.zero		548
